	.headerflags	@"EF_CUDA_TEXMODE_UNIFIED EF_CUDA_64BIT_ADDRESS EF_CUDA_ACCELERATORS EF_CUDA_SM90 EF_CUDA_VIRTUAL_SM(EF_CUDA_SM90)"
	.elftype	@"ET_EXEC"


//--------------------- .nv.info                  --------------------------
	.section	.nv.info,"",@"SHT_CUDA_INFO"
	.align	4


	//----- nvinfo : EIATTR_REGCOUNT
	.align		4
        /*0000*/ 	.byte	0x04, 0x2f
        /*0002*/ 	.short	(.L_1 - .L_0)
	.align		4
.L_0:
        /*0004*/ 	.word	index@(triton_poi_fused_add_8)
        /*0008*/ 	.word	0x0000000c


	//----- nvinfo : EIATTR_MIN_STACK_SIZE
	.align		4
.L_1:
        /*000c*/ 	.byte	0x04, 0x12
        /*000e*/ 	.short	(.L_3 - .L_2)
	.align		4
.L_2:
        /*0010*/ 	.word	index@(triton_poi_fused_add_8)
        /*0014*/ 	.word	0x00000000


	//----- nvinfo : EIATTR_FRAME_SIZE
	.align		4
.L_3:
        /*0018*/ 	.byte	0x04, 0x11
        /*001a*/ 	.short	(.L_5 - .L_4)
	.align		4
.L_4:
        /*001c*/ 	.word	index@(triton_poi_fused_add_8)
        /*0020*/ 	.word	0x00000000


	//----- nvinfo : EIATTR_MIN_STACK_SIZE
	.align		4
.L_5:
        /*0024*/ 	.byte	0x04, 0x12
        /*0026*/ 	.short	(.L_7 - .L_6)
	.align		4
.L_6:
        /*0028*/ 	.word	index@(triton_poi_fused_add_8)
        /*002c*/ 	.word	0x00000000
.L_7:


//--------------------- .nv.info.triton_poi_fused_add_8 --------------------------
	.section	.nv.info.triton_poi_fused_add_8,"",@"SHT_CUDA_INFO"
	.sectionflags	@""
	.align	4


	//----- nvinfo : EIATTR_CUDA_API_VERSION
	.align		4
        /*0000*/ 	.byte	0x04, 0x37
        /*0002*/ 	.short	(.L_9 - .L_8)
.L_8:
        /*0004*/ 	.word	0x0000007c


	//----- nvinfo : EIATTR_KPARAM_INFO
	.align		4
.L_9:
        /*0008*/ 	.byte	0x04, 0x17
        /*000a*/ 	.short	(.L_11 - .L_10)
.L_10:
        /*000c*/ 	.word	0x00000000
        /*0010*/ 	.short	0x0002
        /*0012*/ 	.short	0x0010
        /*0014*/ 	.byte	0x00, 0xf0, 0x11, 0x00


	//----- nvinfo : EIATTR_KPARAM_INFO
	.align		4
.L_11:
        /*0018*/ 	.byte	0x04, 0x17
        /*001a*/ 	.short	(.L_13 - .L_12)
.L_12:
        /*001c*/ 	.word	0x00000000
        /*0020*/ 	.short	0x0001
        /*0022*/ 	.short	0x0008
        /*0024*/ 	.byte	0x00, 0xf4, 0x21, 0x00


	//----- nvinfo : EIATTR_KPARAM_INFO
	.align		4
.L_13:
        /*0028*/ 	.byte	0x04, 0x17
        /*002a*/ 	.short	(.L_15 - .L_14)
.L_14:
        /*002c*/ 	.word	0x00000000
        /*0030*/ 	.short	0x0000
        /*0032*/ 	.short	0x0000
        /*0034*/ 	.byte	0x00, 0xf4, 0x21, 0x00


	//----- nvinfo : EIATTR_SPARSE_MMA_MASK
	.align		4
.L_15:
        /*0038*/ 	.byte	0x03, 0x50
        /*003a*/ 	.short	0x0000


	//----- nvinfo : EIATTR_MAXREG_COUNT
	.align		4
        /*003c*/ 	.byte	0x03, 0x1b
        /*003e*/ 	.short	0x00ff


	//----- nvinfo : EIATTR_EXIT_INSTR_OFFSETS
	.align		4
        /*0040*/ 	.byte	0x04, 0x1c
        /*0042*/ 	.short	(.L_17 - .L_16)


	//   ....[0]....
.L_16:
        /*0044*/ 	.word	0x00000120


	//   ....[1]....
        /*0048*/ 	.word	0x00000140


	//----- nvinfo : EIATTR_REQNTID
	.align		4
.L_17:
        /*004c*/ 	.byte	0x04, 0x10
        /*004e*/ 	.short	(.L_19 - .L_18)
.L_18:
        /*0050*/ 	.word	0x00000080
        /*0054*/ 	.word	0x00000001
        /*0058*/ 	.word	0x00000001


	//----- nvinfo : EIATTR_CBANK_PARAM_SIZE
	.align		4
.L_19:
        /*005c*/ 	.byte	0x03, 0x19
        /*005e*/ 	.short	0x0014


	//----- nvinfo : EIATTR_PARAM_CBANK
	.align		4
        /*0060*/ 	.byte	0x04, 0x0a
        /*0062*/ 	.short	(.L_21 - .L_20)
	.align		4
.L_20:
        /*0064*/ 	.word	index@(.nv.constant0.triton_poi_fused_add_8)
        /*0068*/ 	.short	0x0210
        /*006a*/ 	.short	0x0014


	//----- nvinfo : EIATTR_SW_WAR
	.align		4
.L_21:
        /*006c*/ 	.byte	0x04, 0x36
        /*006e*/ 	.short	(.L_23 - .L_22)
.L_22:
        /*0070*/ 	.word	0x00000008
.L_23:


//--------------------- .nv.callgraph             --------------------------
	.section	.nv.callgraph,"",@"SHT_CUDA_CALLGRAPH"
	.align	4
	.sectionentsize	8
	.align		4
        /*0000*/ 	.word	0x00000000
	.align		4
        /*0004*/ 	.word	0xffffffff
	.align		4
        /*0008*/ 	.word	0x00000000
	.align		4
        /*000c*/ 	.word	0xfffffffe
	.align		4
        /*0010*/ 	.word	0x00000000
	.align		4
        /*0014*/ 	.word	0xfffffffd
	.align		4
        /*0018*/ 	.word	0x00000000
	.align		4
        /*001c*/ 	.word	0xfffffffc


//--------------------- .text.triton_poi_fused_add_8 --------------------------
	.section	.text.triton_poi_fused_add_8,"ax",@progbits
	.align	128
        .global         triton_poi_fused_add_8
        .type           triton_poi_fused_add_8,@function
        .size           triton_poi_fused_add_8,(.L_x_1 - triton_poi_fused_add_8)
        .other          triton_poi_fused_add_8,@"STO_CUDA_ENTRY STV_DEFAULT"
triton_poi_fused_add_8:
.text.triton_poi_fused_add_8:
[----:B------:R-:W0:Y:S02]  /*0000*/  LDC R1, c[0x0][0x28] ;  /* 0x00000a00ff017b82 */ /* 0x000e240000000800 */
[----:B------:R-:W1:Y:S01]  /*0010*/  S2R R0, SR_TID.X ;  /* 0x0000000000007919 */ /* 0x000e620000002100 */
[----:B------:R-:W2:Y:S01]  /*0020*/  LDC.64 R2, c[0x0][0x218] ;  /* 0x00008600ff027b82 */ /* 0x000ea20000000a00 */
[----:B------:R-:W-:Y:S01]  /*0030*/  CS2R R8, SRZ ;  /* 0x0000000000087805 */ /* 0x000fe2000001ff00 */
[----:B------:R-:W-:Y:S01]  /*0040*/  ULDC.64 UR4, c[0x0][0x208] ;  /* 0x0000820000047ab9 */ /* 0x000fe20000000a00 */
[----:B------:R-:W3:Y:S05]  /*0050*/  S2R R7, SR_CTAID.X ;  /* 0x0000000000077919 */ /* 0x000eea0000002500 */
[----:B------:R-:W4:Y:S01]  /*0060*/  LDC.64 R4, c[0x0][0x210] ;  /* 0x00008400ff047b82 */ /* 0x000f220000000a00 */
[----:B-1----:R-:W-:-:S04]  /*0070*/  SHF.L.U32 R0, R0, 0x1, RZ ;  /* 0x0000000100007819 */ /* 0x002fc800000006ff */
[----:B------:R-:W-:-:S04]  /*0080*/  LOP3.LUT R0, R0, 0xfe, RZ, 0xc0, !PT ;  /* 0x000000fe00007812 */ /* 0x000fc800078ec0ff */
[----:B---3--:R-:W-:-:S04]  /*0090*/  LEA R7, R7, R0, 0x8 ;  /* 0x0000000007077211 */ /* 0x008fc800078e40ff */
[C---:B------:R-:W-:Y:S01]  /*00a0*/  ISETP.GE.AND P0, PT, R7.reuse, 0x800, PT ;  /* 0x000008000700780c */ /* 0x040fe20003f06270 */
[----:B--2---:R-:W-:-:S04]  /*00b0*/  IMAD.WIDE R2, R7, 0x4, R2 ;  /* 0x0000000407027825 */ /* 0x004fc800078e0202 */
[----:B----4-:R-:W-:Y:S01]  /*00c0*/  IMAD.WIDE R4, R7, 0x4, R4 ;  /* 0x0000000407047825 */ /* 0x010fe200078e0204 */
[----:B------:R-:W-:-:S07]  /*00d0*/  CS2R R6, SRZ ;  /* 0x0000000000067805 */ /* 0x000fce000001ff00 */
[----:B------:R-:W2:Y:S04]  /*00e0*/  @!P0 LDG.E.64 R6, desc[UR4][R2.64] ;  /* 0x0000000402068981 */ /* 0x000ea8000c1e1b00 */
[----:B------:R-:W2:Y:S02]  /*00f0*/  @!P0 LDG.E.64 R8, desc[UR4][R4.64] ;  /* 0x0000000404088981 */ /* 0x000ea4000c1e1b00 */
[----:B--2---:R-:W-:Y:S01]  /*0100*/  FADD R6, R8, R6 ;  /* 0x0000000608067221 */ /* 0x004fe20000000000 */
[----:B------:R-:W-:Y:S01]  /*0110*/  FADD R7, R9, R7 ;  /* 0x0000000709077221 */ /* 0x000fe20000000000 */
[----:B------:R-:W-:Y:S06]  /*0120*/  @P0 EXIT ;  /* 0x000000000000094d */ /* 0x000fec0003800000 */
[----:B------:R-:W-:Y:S01]  /*0130*/  STG.E.64 desc[UR4][R4.64], R6 ;  /* 0x0000000604007986 */ /* 0x000fe2000c101b04 */
[----:B------:R-:W-:Y:S05]  /*0140*/  EXIT ;  /* 0x000000000000794d */ /* 0x000fea0003800000 */
.L_x_0:
[----:B------:R-:W-:-:S00]  /*0150*/  BRA `(.L_x_0) ;  /* 0xfffffffc00fc7947 */ /* 0x000fc0000383ffff */
[----:B------:R-:W-:-:S00]  /*0160*/  NOP ;  /* 0x0000000000007918 */ /* 0x000fc00000000000 */
        /* <DEDUP_REMOVED lines=9> */
.L_x_1:


//--------------------- .nv.constant0.triton_poi_fused_add_8 --------------------------
	.section	.nv.constant0.triton_poi_fused_add_8,"a",@progbits
	.sectionflags	@""
	.align	4
.nv.constant0.triton_poi_fused_add_8:
	.zero		548
